	.headerflags	@"EF_CUDA_TEXMODE_UNIFIED EF_CUDA_64BIT_ADDRESS EF_CUDA_ACCELERATORS EF_CUDA_SM90 EF_CUDA_VIRTUAL_SM(EF_CUDA_SM90)"
	.elftype	@"ET_EXEC"


//--------------------- .nv.info                  --------------------------
	.section	.nv.info,"",@"SHT_CUDA_INFO"
	.align	4


	//----- nvinfo : EIATTR_REGCOUNT
	.align		4
        /*0000*/ 	.byte	0x04, 0x2f
        /*0002*/ 	.short	(.L_1 - .L_0)
	.align		4
.L_0:
        /*0004*/ 	.word	index@(triton_per_fused_cumsum_0)
        /*0008*/ 	.word	0x0000000e


	//----- nvinfo : EIATTR_MIN_STACK_SIZE
	.align		4
.L_1:
        /*000c*/ 	.byte	0x04, 0x12
        /*000e*/ 	.short	(.L_3 - .L_2)
	.align		4
.L_2:
        /*0010*/ 	.word	index@(triton_per_fused_cumsum_0)
        /*0014*/ 	.word	0x00000000


	//----- nvinfo : EIATTR_FRAME_SIZE
	.align		4
.L_3:
        /*0018*/ 	.byte	0x04, 0x11
        /*001a*/ 	.short	(.L_5 - .L_4)
	.align		4
.L_4:
        /*001c*/ 	.word	index@(triton_per_fused_cumsum_0)
        /*0020*/ 	.word	0x00000000


	//----- nvinfo : EIATTR_MIN_STACK_SIZE
	.align		4
.L_5:
        /*0024*/ 	.byte	0x04, 0x12
        /*0026*/ 	.short	(.L_7 - .L_6)
	.align		4
.L_6:
        /*0028*/ 	.word	index@(triton_per_fused_cumsum_0)
        /*002c*/ 	.word	0x00000000
.L_7:


//--------------------- .nv.info.triton_per_fused_cumsum_0 --------------------------
	.section	.nv.info.triton_per_fused_cumsum_0,"",@"SHT_CUDA_INFO"
	.sectionflags	@""
	.align	4


	//----- nvinfo : EIATTR_CUDA_API_VERSION
	.align		4
        /*0000*/ 	.byte	0x04, 0x37
        /*0002*/ 	.short	(.L_9 - .L_8)
.L_8:
        /*0004*/ 	.word	0x0000007c


	//----- nvinfo : EIATTR_KPARAM_INFO
	.align		4
.L_9:
        /*0008*/ 	.byte	0x04, 0x17
        /*000a*/ 	.short	(.L_11 - .L_10)
.L_10:
        /*000c*/ 	.word	0x00000000
        /*0010*/ 	.short	0x0003
        /*0012*/ 	.short	0x0014
        /*0014*/ 	.byte	0x00, 0xf0, 0x11, 0x00


	//----- nvinfo : EIATTR_KPARAM_INFO
	.align		4
.L_11:
        /*0018*/ 	.byte	0x04, 0x17
        /*001a*/ 	.short	(.L_13 - .L_12)
.L_12:
        /*001c*/ 	.word	0x00000000
        /*0020*/ 	.short	0x0002
        /*0022*/ 	.short	0x0010
        /*0024*/ 	.byte	0x00, 0xf0, 0x11, 0x00


	//----- nvinfo : EIATTR_KPARAM_INFO
	.align		4
.L_13:
        /*0028*/ 	.byte	0x04, 0x17
        /*002a*/ 	.short	(.L_15 - .L_14)
.L_14:
        /*002c*/ 	.word	0x00000000
        /*0030*/ 	.short	0x0001
        /*0032*/ 	.short	0x0008
        /*0034*/ 	.byte	0x00, 0xf4, 0x21, 0x00


	//----- nvinfo : EIATTR_KPARAM_INFO
	.align		4
.L_15:
        /*0038*/ 	.byte	0x04, 0x17
        /*003a*/ 	.short	(.L_17 - .L_16)
.L_16:
        /*003c*/ 	.word	0x00000000
        /*0040*/ 	.short	0x0000
        /*0042*/ 	.short	0x0000
        /*0044*/ 	.byte	0x00, 0xf4, 0x21, 0x00


	//----- nvinfo : EIATTR_SPARSE_MMA_MASK
	.align		4
.L_17:
        /*0048*/ 	.byte	0x03, 0x50
        /*004a*/ 	.short	0x0000


	//----- nvinfo : EIATTR_MAXREG_COUNT
	.align		4
        /*004c*/ 	.byte	0x03, 0x1b
        /*004e*/ 	.short	0x00ff


	//----- nvinfo : EIATTR_COOP_GROUP_MASK_REGIDS
	.align		4
        /*0050*/ 	.byte	0x04, 0x29
        /*0052*/ 	.short	(.L_19 - .L_18)


	//   ....[0]....
.L_18:
        /*0054*/ 	.word	0xffffffff


	//   ....[1]....
        /*0058*/ 	.word	0xffffffff


	//----- nvinfo : EIATTR_COOP_GROUP_INSTR_OFFSETS
	.align		4
.L_19:
        /*005c*/ 	.byte	0x04, 0x28
        /*005e*/ 	.short	(.L_21 - .L_20)


	//   ....[0]....
.L_20:
        /*0060*/ 	.word	0x000000e0


	//   ....[1]....
        /*0064*/ 	.word	0x00000120


	//----- nvinfo : EIATTR_EXIT_INSTR_OFFSETS
	.align		4
.L_21:
        /*0068*/ 	.byte	0x04, 0x1c
        /*006a*/ 	.short	(.L_23 - .L_22)


	//   ....[0]....
.L_22:
        /*006c*/ 	.word	0x00000160


	//   ....[1]....
        /*0070*/ 	.word	0x00000180


	//----- nvinfo : EIATTR_REQNTID
	.align		4
.L_23:
        /*0074*/ 	.byte	0x04, 0x10
        /*0076*/ 	.short	(.L_25 - .L_24)
.L_24:
        /*0078*/ 	.word	0x00000040
        /*007c*/ 	.word	0x00000001
        /*0080*/ 	.word	0x00000001


	//----- nvinfo : EIATTR_CBANK_PARAM_SIZE
	.align		4
.L_25:
        /*0084*/ 	.byte	0x03, 0x19
        /*0086*/ 	.short	0x0018


	//----- nvinfo : EIATTR_PARAM_CBANK
	.align		4
        /*0088*/ 	.byte	0x04, 0x0a
        /*008a*/ 	.short	(.L_27 - .L_26)
	.align		4
.L_26:
        /*008c*/ 	.word	index@(.nv.constant0.triton_per_fused_cumsum_0)
        /*0090*/ 	.short	0x0210
        /*0092*/ 	.short	0x0018


	//----- nvinfo : EIATTR_SW_WAR
	.align		4
.L_27:
        /*0094*/ 	.byte	0x04, 0x36
        /*0096*/ 	.short	(.L_29 - .L_28)
.L_28:
        /*0098*/ 	.word	0x00000008
.L_29:


//--------------------- .nv.callgraph             --------------------------
	.section	.nv.callgraph,"",@"SHT_CUDA_CALLGRAPH"
	.align	4
	.sectionentsize	8
	.align		4
        /*0000*/ 	.word	0x00000000
	.align		4
        /*0004*/ 	.word	0xffffffff
	.align		4
        /*0008*/ 	.word	0x00000000
	.align		4
        /*000c*/ 	.word	0xfffffffe
	.align		4
        /*0010*/ 	.word	0x00000000
	.align		4
        /*0014*/ 	.word	0xfffffffd
	.align		4
        /*0018*/ 	.word	0x00000000
	.align		4
        /*001c*/ 	.word	0xfffffffc


//--------------------- .text.triton_per_fused_cumsum_0 --------------------------
	.section	.text.triton_per_fused_cumsum_0,"ax",@progbits
	.align	128
        .global         triton_per_fused_cumsum_0
        .type           triton_per_fused_cumsum_0,@function
        .size           triton_per_fused_cumsum_0,(.L_x_1 - triton_per_fused_cumsum_0)
        .other          triton_per_fused_cumsum_0,@"STO_CUDA_ENTRY STV_DEFAULT"
triton_per_fused_cumsum_0:
.text.triton_per_fused_cumsum_0:
[----:B------:R-:W0:Y:S02]  /*0000*/  LDC R1, c[0x0][0x28] ;  /* 0x00000a00ff017b82 */ /* 0x000e240000000800 */
[----:B------:R-:W1:Y:S01]  /*0010*/  S2R R8, SR_TID.X ;  /* 0x0000000000087919 */ /* 0x000e620000002100 */
[----:B------:R-:W2:Y:S01]  /*0020*/  LDC.64 R2, c[0x0][0x210] ;  /* 0x00008400ff027b82 */ /* 0x000ea20000000a00 */
[----:B------:R-:W-:Y:S01]  /*0030*/  IMAD.MOV.U32 R4, RZ, RZ, RZ ;  /* 0x000000ffff047224 */ /* 0x000fe200078e00ff */
[----:B------:R-:W-:Y:S01]  /*0040*/  ULDC.64 UR4, c[0x0][0x208] ;  /* 0x0000820000047ab9 */ /* 0x000fe20000000a00 */
[----:B------:R-:W3:Y:S01]  /*0050*/  S2R R11, SR_CTAID.X ;  /* 0x00000000000b7919 */ /* 0x000ee20000002500 */
[----:B-1----:R-:W-:Y:S02]  /*0060*/  LOP3.LUT R0, R8, 0x3, RZ, 0xc0, !PT ;  /* 0x0000000308007812 */ /* 0x002fe400078ec0ff */
[----:B---3--:R-:W-:-:S03]  /*0070*/  ISETP.GE.AND P0, PT, R11, 0x4, PT ;  /* 0x000000040b00780c */ /* 0x008fc60003f06270 */
[----:B------:R-:W-:-:S04]  /*0080*/  IMAD R7, R11, 0x4, R0 ;  /* 0x000000040b077824 */ /* 0x000fc800078e0200 */
[----:B--2---:R-:W-:-:S06]  /*0090*/  IMAD.WIDE R2, R7, 0x4, R2 ;  /* 0x0000000407027825 */ /* 0x004fcc00078e0202 */
[----:B------:R-:W2:Y:S01]  /*00a0*/  @!P0 LDG.E R4, desc[UR4][R2.64] ;  /* 0x0000000402048981 */ /* 0x000ea2000c1e1900 */
[----:B------:R-:W-:Y:S02]  /*00b0*/  ISETP.GT.U32.AND P1, PT, R0, 0x1, PT ;  /* 0x000000010000780c */ /* 0x000fe40003f24070 */
[----:B--2---:R-:W-:Y:S02]  /*00c0*/  SEL R9, R4, RZ, !P0 ;  /* 0x000000ff04097207 */ /* 0x004fe40004000000 */
[----:B------:R-:W-:-:S03]  /*00d0*/  ISETP.NE.AND P0, PT, R0, RZ, PT ;  /* 0x000000ff0000720c */ /* 0x000fc60003f05270 */
[----:B------:R-:W1:Y:S10]  /*00e0*/  SHFL.UP PT, R4, R9, 0x1, RZ ;  /* 0x0420000009047989 */ /* 0x000e7400000e00ff */
[----:B-1----:R-:W-:Y:S01]  /*00f0*/  @P0 FADD R9, R9, R4 ;  /* 0x0000000409090221 */ /* 0x002fe20000000000 */
[----:B------:R-:W-:Y:S01]  /*0100*/  LOP3.LUT P0, RZ, R8, 0x3c, RZ, 0xc0, !PT ;  /* 0x0000003c08ff7812 */ /* 0x000fe2000780c0ff */
[----:B------:R-:W1:Y:S03]  /*0110*/  LDC.64 R4, c[0x0][0x218] ;  /* 0x00008600ff047b82 */ /* 0x000e660000000a00 */
[----:B------:R-:W2:Y:S01]  /*0120*/  SHFL.UP PT, R6, R9, 0x2, RZ ;  /* 0x0440000009067989 */ /* 0x000ea200000e00ff */
[----:B------:R-:W-:Y:S01]  /*0130*/  ISETP.LT.AND P0, PT, R11, 0x4, !P0 ;  /* 0x000000040b00780c */ /* 0x000fe20004701270 */
[----:B-1----:R-:W-:-:S04]  /*0140*/  IMAD.WIDE R4, R7, 0x4, R4 ;  /* 0x0000000407047825 */ /* 0x002fc800078e0204 */
[----:B--2---:R-:W-:-:S08]  /*0150*/  @P1 FADD R9, R9, R6 ;  /* 0x0000000609091221 */ /* 0x004fd00000000000 */
[----:B------:R-:W-:Y:S05]  /*0160*/  @!P0 EXIT ;  /* 0x000000000000894d */ /* 0x000fea0003800000 */
[----:B------:R-:W-:Y:S01]  /*0170*/  STG.E desc[UR4][R4.64], R9 ;  /* 0x0000000904007986 */ /* 0x000fe2000c101904 */
[----:B------:R-:W-:Y:S05]  /*0180*/  EXIT ;  /* 0x000000000000794d */ /* 0x000fea0003800000 */
.L_x_0:
[----:B------:R-:W-:-:S00]  /*0190*/  BRA `(.L_x_0) ;  /* 0xfffffffc00fc7947 */ /* 0x000fc0000383ffff */
[----:B------:R-:W-:-:S00]  /*01a0*/  NOP ;  /* 0x0000000000007918 */ /* 0x000fc00000000000 */
        /* <DEDUP_REMOVED lines=13> */
.L_x_1:


//--------------------- .nv.constant0.triton_per_fused_cumsum_0 --------------------------
	.section	.nv.constant0.triton_per_fused_cumsum_0,"a",@progbits
	.sectionflags	@""
	.align	4
.nv.constant0.triton_per_fused_cumsum_0:
	.zero		552
